//
// Generated by NVIDIA NVVM Compiler
//
// Compiler Build ID: CL-36424714
// Cuda compilation tools, release 13.0, V13.0.88
// Based on NVVM 20.0.0
//

.version 9.0
.target sm_100
.address_size 64

	// .globl	_Z10stencil_1dPiS_
// _ZZ10stencil_1dPiS_E4temp has been demoted

.visible .entry _Z10stencil_1dPiS_(
	.param .u64 .ptr .align 1 _Z10stencil_1dPiS__param_0,
	.param .u64 .ptr .align 1 _Z10stencil_1dPiS__param_1
)
{
	.reg .pred 	%p<2>;
	.reg .b32 	%r<24>;
	.reg .b64 	%rd<9>;
	// demoted variable
	.shared .align 4 .b8 _ZZ10stencil_1dPiS_E4temp[2072];
	ld.param.u64 	%rd3, [_Z10stencil_1dPiS__param_0];
	ld.param.u64 	%rd2, [_Z10stencil_1dPiS__param_1];
	cvta.to.global.u64 	%rd4, %rd3;
	mov.u32 	%r3, %tid.x;
	mov.u32 	%r4, %ctaid.x;
	mov.u32 	%r5, %ntid.x;
	mad.lo.s32 	%r1, %r4, %r5, %r3;
	mul.wide.s32 	%rd5, %r1, 4;
	add.s64 	%rd1, %rd4, %rd5;
	ld.global.u32 	%r6, [%rd1];
	shl.b32 	%r7, %r3, 2;
	mov.u32 	%r8, _ZZ10stencil_1dPiS_E4temp;
	add.s32 	%r2, %r8, %r7;
	st.shared.u32 	[%r2+12], %r6;
	setp.gt.u32 	%p1, %r3, 2;
	@%p1 bra 	$L__BB0_2;
	ld.global.u32 	%r9, [%rd1+-12];
	st.shared.u32 	[%r2], %r9;
	ld.global.u32 	%r10, [%rd1+2048];
	st.shared.u32 	[%r2+2060], %r10;
$L__BB0_2:
	bar.sync 	0;
	ld.shared.u32 	%r11, [%r2];
	ld.shared.u32 	%r12, [%r2+4];
	add.s32 	%r13, %r12, %r11;
	ld.shared.u32 	%r14, [%r2+8];
	add.s32 	%r15, %r14, %r13;
	ld.shared.u32 	%r16, [%r2+12];
	add.s32 	%r17, %r16, %r15;
	ld.shared.u32 	%r18, [%r2+16];
	add.s32 	%r19, %r18, %r17;
	ld.shared.u32 	%r20, [%r2+20];
	add.s32 	%r21, %r20, %r19;
	ld.shared.u32 	%r22, [%r2+24];
	add.s32 	%r23, %r22, %r21;
	cvta.to.global.u64 	%rd6, %rd2;
	add.s64 	%rd8, %rd6, %rd5;
	st.global.u32 	[%rd8], %r23;
	ret;

}


// ===== COMPILED SASS (sm_100) =====

	.target	sm_100

	.elftype	@"ET_EXEC"


//--------------------- .note.nv.tkinfo           --------------------------
	.section	.note.nv.tkinfo,"",@"SHT_NOTE"
	.sectionflags	@"SHF_NOTE_NV_TKINFO"
	.tkinfo
        /*0018*/ 	.word	0x00000002
        /*0030*/ 	.string	""
        /*0030*/ 	.string	"ptxas"
        /*0030*/ 	.string	"Cuda compilation tools, release 13.0, V13.0.88"
        /*0030*/ 	.string	"Build cuda_13.0.r13.0/compiler.36424714_0"
        /*0030*/ 	.string	"-arch sm_100 -m 64 "



//--------------------- .note.nv.cuinfo           --------------------------
	.section	.note.nv.cuinfo,"",@"SHT_NOTE"
	.sectionflags	@"SHF_NOTE_NV_CUINFO"
        /*0018*/ 	.short	0x0002
        /*001a*/ 	.short	0x0064
        /*001c*/ 	.short	0x0082
	.zero		2


//--------------------- .nv.info                  --------------------------
	.section	.nv.info,"",@"SHT_CUDA_INFO"
	.align	4


	//----- nvinfo : EIATTR_REGCOUNT
	.align		4
        /*0000*/ 	.byte	0x04, 0x2f
        /*0002*/ 	.short	(.L_1 - .L_0)
	.align		4
.L_0:
        /*0004*/ 	.word	index@(_Z10stencil_1dPiS_)
        /*0008*/ 	.word	0x00000011


	//----- nvinfo : EIATTR_FRAME_SIZE
	.align		4
.L_1:
        /*000c*/ 	.byte	0x04, 0x11
        /*000e*/ 	.short	(.L_3 - .L_2)
	.align		4
.L_2:
        /*0010*/ 	.word	index@(_Z10stencil_1dPiS_)
        /*0014*/ 	.word	0x00000000


	//----- nvinfo : EIATTR_MIN_STACK_SIZE
	.align		4
.L_3:
        /*0018*/ 	.byte	0x04, 0x12
        /*001a*/ 	.short	(.L_5 - .L_4)
	.align		4
.L_4:
        /*001c*/ 	.word	index@(_Z10stencil_1dPiS_)
        /*0020*/ 	.word	0x00000000
.L_5:


//--------------------- .nv.compat                --------------------------
	.section	.nv.compat,"",@"SHT_CUDA_COMPAT_INFO"
	.align	4
        /*0000*/ 	.byte	0x02, 0x09, 0x00, 0x00, 0x02, 0x02, 0x01, 0x00, 0x02, 0x05, 0x05, 0x00, 0x03, 0x07, 0x01, 0x01
        /*0010*/ 	.byte	0x02, 0x03, 0x00, 0x00, 0x02, 0x06, 0x01, 0x00, 0x04, 0x0b, 0x08, 0x00, 0x09, 0x00, 0x00, 0x00
        /*0020*/ 	.byte	0x00, 0x00, 0x00, 0x00


//--------------------- .nv.info._Z10stencil_1dPiS_ --------------------------
	.section	.nv.info._Z10stencil_1dPiS_,"",@"SHT_CUDA_INFO"
	.sectionflags	@""
	.align	4


	//----- nvinfo : EIATTR_CUDA_API_VERSION
	.align		4
        /*0000*/ 	.byte	0x04, 0x37
        /*0002*/ 	.short	(.L_7 - .L_6)
.L_6:
        /*0004*/ 	.word	0x00000082


	//----- nvinfo : EIATTR_KPARAM_INFO
	.align		4
.L_7:
        /*0008*/ 	.byte	0x04, 0x17
        /*000a*/ 	.short	(.L_9 - .L_8)
.L_8:
        /*000c*/ 	.word	0x00000000
        /*0010*/ 	.short	0x0001
        /*0012*/ 	.short	0x0008
        /*0014*/ 	.byte	0x00, 0xf5, 0x21, 0x00


	//----- nvinfo : EIATTR_KPARAM_INFO
	.align		4
.L_9:
        /*0018*/ 	.byte	0x04, 0x17
        /*001a*/ 	.short	(.L_11 - .L_10)
.L_10:
        /*001c*/ 	.word	0x00000000
        /*0020*/ 	.short	0x0000
        /*0022*/ 	.short	0x0000
        /*0024*/ 	.byte	0x00, 0xf5, 0x21, 0x00


	//----- nvinfo : EIATTR_SPARSE_MMA_MASK
	.align		4
.L_11:
        /*0028*/ 	.byte	0x03, 0x50
        /*002a*/ 	.short	0x0000


	//----- nvinfo : EIATTR_MAXREG_COUNT
	.align		4
        /*002c*/ 	.byte	0x03, 0x1b
        /*002e*/ 	.short	0x00ff


	//----- nvinfo : EIATTR_NUM_BARRIERS
	.align		4
        /*0030*/ 	.byte	0x02, 0x4c
        /*0032*/ 	.byte	0x01
	.zero		1


	//----- nvinfo : EIATTR_MERCURY_ISA_VERSION
	.align		4
        /*0034*/ 	.byte	0x03, 0x5f
        /*0036*/ 	.short	0x0101


	//----- nvinfo : EIATTR_VRC_CTA_INIT_COUNT
	.align		4
        /*0038*/ 	.byte	0x02, 0x4a
	.zero		1
	.zero		1


	//----- nvinfo : EIATTR_EXIT_INSTR_OFFSETS
	.align		4
        /*003c*/ 	.byte	0x04, 0x1c
        /*003e*/ 	.short	(.L_13 - .L_12)


	//   ....[0]....
.L_12:
        /*0040*/ 	.word	0x00000210


	//----- nvinfo : EIATTR_CBANK_PARAM_SIZE
	.align		4
.L_13:
        /*0044*/ 	.byte	0x03, 0x19
        /*0046*/ 	.short	0x0010


	//----- nvinfo : EIATTR_PARAM_CBANK
	.align		4
        /*0048*/ 	.byte	0x04, 0x0a
        /*004a*/ 	.short	(.L_15 - .L_14)
	.align		4
.L_14:
        /*004c*/ 	.word	index@(.nv.constant0._Z10stencil_1dPiS_)
        /*0050*/ 	.short	0x0380
        /*0052*/ 	.short	0x0010


	//----- nvinfo : EIATTR_SW_WAR
	.align		4
.L_15:
        /*0054*/ 	.byte	0x04, 0x36
        /*0056*/ 	.short	(.L_17 - .L_16)
.L_16:
        /*0058*/ 	.word	0x00000008
.L_17:


//--------------------- .nv.callgraph             --------------------------
	.section	.nv.callgraph,"",@"SHT_CUDA_CALLGRAPH"
	.align	4
	.sectionentsize	8
	.align		4
        /*0000*/ 	.word	0x00000000
	.align		4
        /*0004*/ 	.word	0xffffffff
	.align		4
        /*0008*/ 	.word	0x00000000
	.align		4
        /*000c*/ 	.word	0xfffffffe
	.align		4
        /*0010*/ 	.word	0x00000000
	.align		4
        /*0014*/ 	.word	0xfffffffd
	.align		4
        /*0018*/ 	.word	0x00000000
	.align		4
        /*001c*/ 	.word	0xfffffffc


//--------------------- .text._Z10stencil_1dPiS_  --------------------------
	.section	.text._Z10stencil_1dPiS_,"ax",@progbits
	.align	128
        .global         _Z10stencil_1dPiS_
        .type           _Z10stencil_1dPiS_,@function
        .size           _Z10stencil_1dPiS_,(.L_x_1 - _Z10stencil_1dPiS_)
        .other          _Z10stencil_1dPiS_,@"STO_CUDA_ENTRY STV_DEFAULT"
_Z10stencil_1dPiS_:
.text._Z10stencil_1dPiS_:
[----:B------:R-:W-:Y:S01]  /*0000*/  LDC R1, c[0x0][0x37c] ;  /* 0x0000df00ff017b82 */ /* 0x000fe20000000800 */
[----:B------:R-:W0:Y:S07]  /*0010*/  S2R R7, SR_TID.X ;  /* 0x0000000000077919 */ /* 0x000e2e0000002100 */
[----:B------:R-:W1:Y:S01]  /*0020*/  S2UR UR4, SR_CTAID.X ;  /* 0x00000000000479c3 */ /* 0x000e620000002500 */
[----:B------:R-:W2:Y:S07]  /*0030*/  LDCU.64 UR6, c[0x0][0x358] ;  /* 0x00006b00ff0677ac */ /* 0x000eae0008000a00 */
[----:B------:R-:W1:Y:S08]  /*0040*/  LDC R0, c[0x0][0x360] ;  /* 0x0000d800ff007b82 */ /* 0x000e700000000800 */
[----:B------:R-:W3:Y:S01]  /*0050*/  LDC.64 R2, c[0x0][0x380] ;  /* 0x0000e000ff027b82 */ /* 0x000ee20000000a00 */
[----:B0-----:R-:W-:Y:S01]  /*0060*/  ISETP.GT.U32.AND P0, PT, R7, 0x2, PT ;  /* 0x000000020700780c */ /* 0x001fe20003f04070 */
[----:B-1----:R-:W-:-:S04]  /*0070*/  IMAD R5, R0, UR4, R7 ;  /* 0x0000000400057c24 */ /* 0x002fc8000f8e0207 */
[----:B---3--:R-:W-:-:S05]  /*0080*/  IMAD.WIDE R2, R5, 0x4, R2 ;  /* 0x0000000405027825 */ /* 0x008fca00078e0202 */
[----:B--2---:R-:W2:Y:S04]  /*0090*/  LDG.E R0, desc[UR6][R2.64] ;  /* 0x0000000602007981 */ /* 0x004ea8000c1e1900 */
[----:B------:R-:W3:Y:S04]  /*00a0*/  @!P0 LDG.E R4, desc[UR6][R2.64+-0xc] ;  /* 0xfffff40602048981 */ /* 0x000ee8000c1e1900 */
[----:B------:R0:W4:Y:S01]  /*00b0*/  @!P0 LDG.E R6, desc[UR6][R2.64+0x800] ;  /* 0x0008000602068981 */ /* 0x000122000c1e1900 */
[----:B------:R-:W1:Y:S01]  /*00c0*/  S2UR UR5, SR_CgaCtaId ;  /* 0x00000000000579c3 */ /* 0x000e620000008800 */
[----:B------:R-:W-:-:S07]  /*00d0*/  UMOV UR4, 0x400 ;  /* 0x0000040000047882 */ /* 0x000fce0000000000 */
[----:B0-----:R-:W0:Y:S01]  /*00e0*/  LDC.64 R2, c[0x0][0x388] ;  /* 0x0000e200ff027b82 */ /* 0x001e220000000a00 */
[----:B-1----:R-:W-:-:S06]  /*00f0*/  ULEA UR4, UR5, UR4, 0x18 ;  /* 0x0000000405047291 */ /* 0x002fcc000f8ec0ff */
[----:B------:R-:W-:Y:S01]  /*0100*/  LEA R7, R7, UR4, 0x2 ;  /* 0x0000000407077c11 */ /* 0x000fe2000f8e10ff */
[----:B0-----:R-:W-:-:S04]  /*0110*/  IMAD.WIDE R2, R5, 0x4, R2 ;  /* 0x0000000405027825 */ /* 0x001fc800078e0202 */
[----:B--2---:R-:W-:Y:S04]  /*0120*/  STS [R7+0xc], R0 ;  /* 0x00000c0007007388 */ /* 0x004fe80000000800 */
[----:B---3--:R-:W-:Y:S04]  /*0130*/  @!P0 STS [R7], R4 ;  /* 0x0000000407008388 */ /* 0x008fe80000000800 */
[----:B----4-:R-:W-:Y:S01]  /*0140*/  @!P0 STS [R7+0x80c], R6 ;  /* 0x00080c0607008388 */ /* 0x010fe20000000800 */
[----:B------:R-:W-:Y:S06]  /*0150*/  BAR.SYNC.DEFER_BLOCKING 0x0 ;  /* 0x0000000000007b1d */ /* 0x000fec0000010000 */
[----:B------:R-:W-:Y:S04]  /*0160*/  LDS R8, [R7] ;  /* 0x0000000007087984 */ /* 0x000fe80000000800 */
[----:B------:R-:W-:Y:S04]  /*0170*/  LDS R9, [R7+0x4] ;  /* 0x0000040007097984 */ /* 0x000fe80000000800 */
[----:B------:R-:W0:Y:S04]  /*0180*/  LDS R10, [R7+0x8] ;  /* 0x00000800070a7984 */ /* 0x000e280000000800 */
[----:B------:R-:W-:Y:S04]  /*0190*/  LDS R11, [R7+0xc] ;  /* 0x00000c00070b7984 */ /* 0x000fe80000000800 */
[----:B------:R-:W1:Y:S04]  /*01a0*/  LDS R12, [R7+0x10] ;  /* 0x00001000070c7984 */ /* 0x000e680000000800 */
[----:B------:R-:W-:Y:S04]  /*01b0*/  LDS R13, [R7+0x14] ;  /* 0x00001400070d7984 */ /* 0x000fe80000000800 */
[----:B------:R-:W2:Y:S01]  /*01c0*/  LDS R14, [R7+0x18] ;  /* 0x00001800070e7984 */ /* 0x000ea20000000800 */
[----:B0-----:R-:W-:-:S04]  /*01d0*/  IADD3 R8, PT, PT, R10, R9, R8 ;  /* 0x000000090a087210 */ /* 0x001fc80007ffe008 */
[----:B-1----:R-:W-:-:S04]  /*01e0*/  IADD3 R8, PT, PT, R12, R11, R8 ;  /* 0x0000000b0c087210 */ /* 0x002fc80007ffe008 */
[----:B--2---:R-:W-:-:S05]  /*01f0*/  IADD3 R13, PT, PT, R14, R13, R8 ;  /* 0x0000000d0e0d7210 */ /* 0x004fca0007ffe008 */
[----:B------:R-:W-:Y:S01]  /*0200*/  STG.E desc[UR6][R2.64], R13 ;  /* 0x0000000d02007986 */ /* 0x000fe2000c101906 */
[----:B------:R-:W-:Y:S05]  /*0210*/  EXIT ;  /* 0x000000000000794d */ /* 0x000fea0003800000 */
.L_x_0:
[----:B------:R-:W-:-:S00]  /*0220*/  BRA `(.L_x_0) ;  /* 0xfffffffc00fc7947 */ /* 0x000fc0000383ffff */
[----:B------:R-:W-:-:S00]  /*0230*/  NOP ;  /* 0x0000000000007918 */ /* 0x000fc00000000000 */
        /* <DEDUP_REMOVED lines=12> */
.L_x_1:


//--------------------- .nv.shared._Z10stencil_1dPiS_ --------------------------
	.section	.nv.shared._Z10stencil_1dPiS_,"aw",@nobits
	.sectionflags	@""
	.align	4
.nv.shared._Z10stencil_1dPiS_:
	.zero		3096


//--------------------- .nv.shared.reserved.0     --------------------------
	.section	.nv.shared.reserved.0,"aw",@nobits
	.weak		__nv_reservedSMEM_offset_0_alias
	.size		__nv_reservedSMEM_offset_0_alias, 0, 64
	.other		__nv_reservedSMEM_offset_0_alias,@"STO_CUDA_RESERVED_SHARED STV_DEFAULT"
__nv_reservedSMEM_offset_0_alias:
	.zero		0
	.zero		64


//--------------------- .nv.constant0._Z10stencil_1dPiS_ --------------------------
	.section	.nv.constant0._Z10stencil_1dPiS_,"a",@progbits
	.sectionflags	@""
	.align	4
.nv.constant0._Z10stencil_1dPiS_:
	.zero		912


//--------------------- SYMBOLS --------------------------

	.type		.nv.reservedSmem.offset0,@object
	.size		.nv.reservedSmem.offset0,0x4
	.type		.nv.reservedSmem.cap,@object
	.size		.nv.reservedSmem.cap,0x4
